//
// Generated by NVIDIA NVVM Compiler
//
// Compiler Build ID: CL-36424714
// Cuda compilation tools, release 13.0, V13.0.88
// Based on NVVM 20.0.0
//

.version 9.0
.target sm_100
.address_size 64

	// .globl	_Z12helloFromGPUv
.extern .func  (.param .b32 func_retval0) vprintf
(
	.param .b64 vprintf_param_0,
	.param .b64 vprintf_param_1
)
;
.global .align 1 .b8 $str[17] = {115, 117, 99, 99, 101, 115, 115, 102, 117, 108, 108, 32, 37, 100, 32, 10};

.visible .entry _Z12helloFromGPUv()
{
	.local .align 8 .b8 	__local_depot0[8];
	.reg .b64 	%SP;
	.reg .b64 	%SPL;
	.reg .b32 	%r<7>;
	.reg .b64 	%rd<5>;

	mov.u64 	%SPL, __local_depot0;
	cvta.local.u64 	%SP, %SPL;
	add.u64 	%rd1, %SP, 0;
	add.u64 	%rd2, %SPL, 0;
	mov.u32 	%r1, %tid.x;
	mov.u32 	%r2, %ctaid.x;
	mad.lo.s32 	%r3, %r1, %r2, %r1;
	add.s32 	%r4, %r3, -1;
	st.local.u32 	[%rd2], %r4;
	mov.u64 	%rd3, $str;
	cvta.global.u64 	%rd4, %rd3;
	{ // callseq 0, 0
	.param .b64 param0;
	st.param.b64 	[param0], %rd4;
	.param .b64 param1;
	st.param.b64 	[param1], %rd1;
	.param .b32 retval0;
	call.uni (retval0), 
	vprintf, 
	(
	param0, 
	param1
	);
	ld.param.b32 	%r5, [retval0];
	} // callseq 0
	ret;

}


// ===== COMPILED SASS (sm_100) =====

	.target	sm_100

	.elftype	@"ET_EXEC"


//--------------------- .note.nv.tkinfo           --------------------------
	.section	.note.nv.tkinfo,"",@"SHT_NOTE"
	.sectionflags	@"SHF_NOTE_NV_TKINFO"
	.tkinfo
        /*0018*/ 	.word	0x00000002
        /*0030*/ 	.string	""
        /*0030*/ 	.string	"ptxas"
        /*0030*/ 	.string	"Cuda compilation tools, release 13.0, V13.0.88"
        /*0030*/ 	.string	"Build cuda_13.0.r13.0/compiler.36424714_0"
        /*0030*/ 	.string	"-arch sm_100 -m 64 "



//--------------------- .note.nv.cuinfo           --------------------------
	.section	.note.nv.cuinfo,"",@"SHT_NOTE"
	.sectionflags	@"SHF_NOTE_NV_CUINFO"
        /*0018*/ 	.short	0x0002
        /*001a*/ 	.short	0x0064
        /*001c*/ 	.short	0x0082
	.zero		2


//--------------------- .nv.info                  --------------------------
	.section	.nv.info,"",@"SHT_CUDA_INFO"
	.align	4


	//----- nvinfo : EIATTR_REGCOUNT
	.align		4
        /*0000*/ 	.byte	0x04, 0x2f
        /*0002*/ 	.short	(.L_2 - .L_1)
	.align		4
.L_1:
        /*0004*/ 	.word	index@(_Z12helloFromGPUv)
        /*0008*/ 	.word	0x00000018


	//----- nvinfo : EIATTR_FRAME_SIZE
	.align		4
.L_2:
        /*000c*/ 	.byte	0x04, 0x11
        /*000e*/ 	.short	(.L_4 - .L_3)
	.align		4
.L_3:
        /*0010*/ 	.word	index@(_Z12helloFromGPUv)
        /*0014*/ 	.word	0x00000008


	//----- nvinfo : EIATTR_MIN_STACK_SIZE
	.align		4
.L_4:
        /*0018*/ 	.byte	0x04, 0x12
        /*001a*/ 	.short	(.L_6 - .L_5)
	.align		4
.L_5:
        /*001c*/ 	.word	index@(_Z12helloFromGPUv)
        /*0020*/ 	.word	0x00000008
.L_6:


//--------------------- .nv.compat                --------------------------
	.section	.nv.compat,"",@"SHT_CUDA_COMPAT_INFO"
	.align	4
        /*0000*/ 	.byte	0x02, 0x09, 0x00, 0x00, 0x02, 0x02, 0x01, 0x00, 0x02, 0x05, 0x05, 0x00, 0x03, 0x07, 0x01, 0x01
        /*0010*/ 	.byte	0x02, 0x03, 0x00, 0x00, 0x02, 0x06, 0x01, 0x00, 0x04, 0x0b, 0x08, 0x00, 0x09, 0x00, 0x00, 0x00
        /*0020*/ 	.byte	0x00, 0x00, 0x00, 0x00


//--------------------- .nv.info._Z12helloFromGPUv --------------------------
	.section	.nv.info._Z12helloFromGPUv,"",@"SHT_CUDA_INFO"
	.sectionflags	@""
	.align	4


	//----- nvinfo : EIATTR_CUDA_API_VERSION
	.align		4
        /*0000*/ 	.byte	0x04, 0x37
        /*0002*/ 	.short	(.L_8 - .L_7)
.L_7:
        /*0004*/ 	.word	0x00000082


	//----- nvinfo : EIATTR_SPARSE_MMA_MASK
	.align		4
.L_8:
        /*0008*/ 	.byte	0x03, 0x50
        /*000a*/ 	.short	0x0000


	//----- nvinfo : EIATTR_MAXREG_COUNT
	.align		4
        /*000c*/ 	.byte	0x03, 0x1b
        /*000e*/ 	.short	0x00ff


	//----- nvinfo : EIATTR_EXTERNS
	.align		4
        /*0010*/ 	.byte	0x04, 0x0f
        /*0012*/ 	.short	(.L_10 - .L_9)


	//   ....[0]....
	.align		4
.L_9:
        /*0014*/ 	.word	index@(vprintf)


	//----- nvinfo : EIATTR_MERCURY_ISA_VERSION
	.align		4
.L_10:
        /*0018*/ 	.byte	0x03, 0x5f
        /*001a*/ 	.short	0x0101


	//----- nvinfo : EIATTR_VRC_CTA_INIT_COUNT
	.align		4
        /*001c*/ 	.byte	0x02, 0x4a
	.zero		1
	.zero		1


	//----- nvinfo : EIATTR_SYSCALL_OFFSETS
	.align		4
        /*0020*/ 	.byte	0x04, 0x46
        /*0022*/ 	.short	(.L_12 - .L_11)


	//   ....[0]....
.L_11:
        /*0024*/ 	.word	0x00000110


	//----- nvinfo : EIATTR_EXIT_INSTR_OFFSETS
	.align		4
.L_12:
        /*0028*/ 	.byte	0x04, 0x1c
        /*002a*/ 	.short	(.L_14 - .L_13)


	//   ....[0]....
.L_13:
        /*002c*/ 	.word	0x00000120


	//----- nvinfo : EIATTR_SW_WAR
	.align		4
.L_14:
        /*0030*/ 	.byte	0x04, 0x36
        /*0032*/ 	.short	(.L_16 - .L_15)
.L_15:
        /*0034*/ 	.word	0x00000008
.L_16:


//--------------------- .nv.callgraph             --------------------------
	.section	.nv.callgraph,"",@"SHT_CUDA_CALLGRAPH"
	.align	4
	.sectionentsize	8
	.align		4
        /*0000*/ 	.word	0x00000000
	.align		4
        /*0004*/ 	.word	0xffffffff
	.align		4
        /*0008*/ 	.word	index@(_Z12helloFromGPUv)
	.align		4
        /*000c*/ 	.word	index@(vprintf)
	.align		4
        /*0010*/ 	.word	0x00000000
	.align		4
        /*0014*/ 	.word	0xfffffffe
	.align		4
        /*0018*/ 	.word	0x00000000
	.align		4
        /*001c*/ 	.word	0xfffffffd
	.align		4
        /*0020*/ 	.word	0x00000000
	.align		4
        /*0024*/ 	.word	0xfffffffc


//--------------------- .nv.constant4             --------------------------
	.section	.nv.constant4,"a",@progbits
	.align	8
	.align		8
.nv.constant4:
        /*0000*/ 	.dword	vprintf
	.align		8
        /*0008*/ 	.dword	$str


//--------------------- .text._Z12helloFromGPUv   --------------------------
	.section	.text._Z12helloFromGPUv,"ax",@progbits
	.align	128
        .global         _Z12helloFromGPUv
        .type           _Z12helloFromGPUv,@function
        .size           _Z12helloFromGPUv,(.L_x_2 - _Z12helloFromGPUv)
        .other          _Z12helloFromGPUv,@"STO_CUDA_ENTRY STV_DEFAULT"
_Z12helloFromGPUv:
.text._Z12helloFromGPUv:
[----:B------:R-:W0:Y:S01]  /*0000*/  LDC R1, c[0x0][0x37c] ;  /* 0x0000df00ff017b82 */ /* 0x000e220000000800 */
[----:B------:R-:W1:Y:S07]  /*0010*/  S2R R0, SR_TID.X ;  /* 0x0000000000007919 */ /* 0x000e6e0000002100 */
[----:B------:R-:W1:Y:S01]  /*0020*/  S2UR UR4, SR_CTAID.X ;  /* 0x00000000000479c3 */ /* 0x000e620000002500 */
[----:B------:R-:W-:Y:S01]  /*0030*/  MOV R2, 0x0 ;  /* 0x0000000000027802 */ /* 0x000fe20000000f00 */
[----:B0-----:R-:W-:Y:S01]  /*0040*/  VIADD R1, R1, 0xfffffff8 ;  /* 0xfffffff801017836 */ /* 0x001fe20000000000 */
[----:B------:R-:W0:Y:S01]  /*0050*/  LDCU.64 UR6, c[0x4][0x8] ;  /* 0x01000100ff0677ac */ /* 0x000e220008000a00 */
[----:B------:R-:W2:Y:S04]  /*0060*/  LDCU UR5, c[0x0][0x2fc] ;  /* 0x00005f80ff0577ac */ /* 0x000ea80008000800 */
[----:B------:R-:W3:Y:S01]  /*0070*/  LDC.64 R2, c[0x4][R2] ;  /* 0x0100000002027b82 */ /* 0x000ee20000000a00 */
[----:B0-----:R-:W-:Y:S01]  /*0080*/  IMAD.U32 R4, RZ, RZ, UR6 ;  /* 0x00000006ff047e24 */ /* 0x001fe2000f8e00ff */
[----:B------:R-:W-:Y:S01]  /*0090*/  MOV R5, UR7 ;  /* 0x0000000700057c02 */ /* 0x000fe20008000f00 */
[----:B-1----:R-:W-:Y:S01]  /*00a0*/  IMAD R0, R0, UR4, R0 ;  /* 0x0000000400007c24 */ /* 0x002fe2000f8e0200 */
[----:B------:R-:W0:Y:S04]  /*00b0*/  LDCU UR4, c[0x0][0x2f8] ;  /* 0x00005f00ff0477ac */ /* 0x000e280008000800 */
[----:B------:R-:W-:-:S05]  /*00c0*/  IADD3 R0, PT, PT, R0, -0x1, RZ ;  /* 0xffffffff00007810 */ /* 0x000fca0007ffe0ff */
[----:B------:R1:W-:Y:S01]  /*00d0*/  STL [R1], R0 ;  /* 0x0000000001007387 */ /* 0x0003e20000100800 */
[----:B0-----:R-:W-:-:S05]  /*00e0*/  IADD3 R6, P0, PT, R1, UR4, RZ ;  /* 0x0000000401067c10 */ /* 0x001fca000ff1e0ff */
[----:B-12---:R-:W-:-:S08]  /*00f0*/  IMAD.X R7, RZ, RZ, UR5, P0 ;  /* 0x00000005ff077e24 */ /* 0x006fd000080e06ff */
[----:B------:R-:W-:-:S07]  /*0100*/  LEPC R20, `(.L_x_0) ;  /* 0x000000001014794e */ /* 0x000fce0000000000 */
[----:B---3--:R-:W-:Y:S05]  /*0110*/  CALL.ABS.NOINC R2 ;  /* 0x0000000002007343 */ /* 0x008fea0003c00000 */
.L_x_0:
[----:B------:R-:W-:Y:S05]  /*0120*/  EXIT ;  /* 0x000000000000794d */ /* 0x000fea0003800000 */
.L_x_1:
[----:B------:R-:W-:-:S00]  /*0130*/  BRA `(.L_x_1) ;  /* 0xfffffffc00fc7947 */ /* 0x000fc0000383ffff */
[----:B------:R-:W-:-:S00]  /*0140*/  NOP ;  /* 0x0000000000007918 */ /* 0x000fc00000000000 */
        /* <DEDUP_REMOVED lines=11> */
.L_x_2:


//--------------------- .nv.global.init           --------------------------
	.section	.nv.global.init,"aw",@progbits
.nv.global.init:
	.type		$str,@object
	.size		$str,(.L_0 - $str)
$str:
        /*0000*/ 	.byte	0x73, 0x75, 0x63, 0x63, 0x65, 0x73, 0x73, 0x66, 0x75, 0x6c, 0x6c, 0x20, 0x25, 0x64, 0x20, 0x0a
        /*0010*/ 	.byte	0x00
.L_0:


//--------------------- .nv.shared.reserved.0     --------------------------
	.section	.nv.shared.reserved.0,"aw",@nobits
	.weak		__nv_reservedSMEM_offset_0_alias
	.size		__nv_reservedSMEM_offset_0_alias, 0, 64
	.other		__nv_reservedSMEM_offset_0_alias,@"STO_CUDA_RESERVED_SHARED STV_DEFAULT"
__nv_reservedSMEM_offset_0_alias:
	.zero		0
	.zero		64


//--------------------- .nv.constant0._Z12helloFromGPUv --------------------------
	.section	.nv.constant0._Z12helloFromGPUv,"a",@progbits
	.sectionflags	@""
	.align	4
.nv.constant0._Z12helloFromGPUv:
	.zero		896


//--------------------- SYMBOLS --------------------------

	.type		.nv.reservedSmem.offset0,@object
	.size		.nv.reservedSmem.offset0,0x4
	.type		vprintf,@function
